//
// Generated by NVIDIA NVVM Compiler
//
// Compiler Build ID: CL-36424714
// Cuda compilation tools, release 13.0, V13.0.88
// Based on NVVM 20.0.0
//

.version 9.0
.target sm_100
.address_size 64

	// .globl	add_f32

.visible .entry add_f32(
	.param .u64 .ptr .align 1 add_f32_param_0,
	.param .u64 .ptr .align 1 add_f32_param_1,
	.param .u64 .ptr .align 1 add_f32_param_2,
	.param .u32 add_f32_param_3,
	.param .u32 add_f32_param_4
)
{
	.reg .pred 	%p<2>;
	.reg .b32 	%r<8>;
	.reg .b32 	%f<4>;
	.reg .b64 	%rd<12>;

	ld.param.u64 	%rd1, [add_f32_param_0];
	ld.param.u64 	%rd2, [add_f32_param_1];
	ld.param.u64 	%rd3, [add_f32_param_2];
	ld.param.u32 	%r3, [add_f32_param_3];
	ld.param.u32 	%r2, [add_f32_param_4];
	mov.u32 	%r4, %ntid.x;
	mov.u32 	%r5, %ctaid.x;
	mov.u32 	%r6, %tid.x;
	mad.lo.s32 	%r1, %r4, %r5, %r6;
	setp.ge.s32 	%p1, %r1, %r3;
	@%p1 bra 	$L__BB0_2;
	cvta.to.global.u64 	%rd4, %rd1;
	cvta.to.global.u64 	%rd5, %rd2;
	cvta.to.global.u64 	%rd6, %rd3;
	mul.wide.s32 	%rd7, %r1, 4;
	add.s64 	%rd8, %rd4, %rd7;
	ld.global.f32 	%f1, [%rd8];
	rem.s32 	%r7, %r1, %r2;
	mul.wide.s32 	%rd9, %r7, 4;
	add.s64 	%rd10, %rd5, %rd9;
	ld.global.f32 	%f2, [%rd10];
	add.f32 	%f3, %f1, %f2;
	add.s64 	%rd11, %rd6, %rd7;
	st.global.f32 	[%rd11], %f3;
$L__BB0_2:
	ret;

}
	// .globl	add_f16_f32_f16
.visible .entry add_f16_f32_f16(
	.param .u64 .ptr .align 1 add_f16_f32_f16_param_0,
	.param .u64 .ptr .align 1 add_f16_f32_f16_param_1,
	.param .u64 .ptr .align 1 add_f16_f32_f16_param_2,
	.param .u32 add_f16_f32_f16_param_3
)
{
	.reg .pred 	%p<2>;
	.reg .b16 	%rs<5>;
	.reg .b32 	%r<6>;
	.reg .b32 	%f<2>;
	.reg .b64 	%rd<12>;

	ld.param.u64 	%rd1, [add_f16_f32_f16_param_0];
	ld.param.u64 	%rd2, [add_f16_f32_f16_param_1];
	ld.param.u64 	%rd3, [add_f16_f32_f16_param_2];
	ld.param.u32 	%r2, [add_f16_f32_f16_param_3];
	mov.u32 	%r3, %ntid.x;
	mov.u32 	%r4, %ctaid.x;
	mov.u32 	%r5, %tid.x;
	mad.lo.s32 	%r1, %r3, %r4, %r5;
	setp.ge.s32 	%p1, %r1, %r2;
	@%p1 bra 	$L__BB1_2;
	cvta.to.global.u64 	%rd4, %rd1;
	cvta.to.global.u64 	%rd5, %rd2;
	cvta.to.global.u64 	%rd6, %rd3;
	mul.wide.s32 	%rd7, %r1, 2;
	add.s64 	%rd8, %rd4, %rd7;
	ld.global.u16 	%rs3, [%rd8];
	mul.wide.s32 	%rd9, %r1, 4;
	add.s64 	%rd10, %rd5, %rd9;
	ld.global.f32 	%f1, [%rd10];
	// begin inline asm
	{  cvt.rn.f16.f32 %rs1, %f1;}

	// end inline asm
	// begin inline asm
	{add.f16 %rs2,%rs3,%rs1;
}
	// end inline asm
	add.s64 	%rd11, %rd6, %rd7;
	st.global.u16 	[%rd11], %rs2;
$L__BB1_2:
	ret;

}


// ===== COMPILED SASS (sm_100) =====

	.target	sm_100

	.elftype	@"ET_EXEC"


//--------------------- .note.nv.tkinfo           --------------------------
	.section	.note.nv.tkinfo,"",@"SHT_NOTE"
	.sectionflags	@"SHF_NOTE_NV_TKINFO"
	.tkinfo
        /*0018*/ 	.word	0x00000002
        /*0030*/ 	.string	""
        /*0030*/ 	.string	"ptxas"
        /*0030*/ 	.string	"Cuda compilation tools, release 13.0, V13.0.88"
        /*0030*/ 	.string	"Build cuda_13.0.r13.0/compiler.36424714_0"
        /*0030*/ 	.string	"-arch sm_100 -m 64 "



//--------------------- .note.nv.cuinfo           --------------------------
	.section	.note.nv.cuinfo,"",@"SHT_NOTE"
	.sectionflags	@"SHF_NOTE_NV_CUINFO"
        /*0018*/ 	.short	0x0002
        /*001a*/ 	.short	0x0064
        /*001c*/ 	.short	0x0082
	.zero		2


//--------------------- .nv.info                  --------------------------
	.section	.nv.info,"",@"SHT_CUDA_INFO"
	.align	4


	//----- nvinfo : EIATTR_REGCOUNT
	.align		4
        /*0000*/ 	.byte	0x04, 0x2f
        /*0002*/ 	.short	(.L_1 - .L_0)
	.align		4
.L_0:
        /*0004*/ 	.word	index@(add_f32)
        /*0008*/ 	.word	0x0000000c


	//----- nvinfo : EIATTR_FRAME_SIZE
	.align		4
.L_1:
        /*000c*/ 	.byte	0x04, 0x11
        /*000e*/ 	.short	(.L_3 - .L_2)
	.align		4
.L_2:
        /*0010*/ 	.word	index@(add_f32)
        /*0014*/ 	.word	0x00000000


	//----- nvinfo : EIATTR_REGCOUNT
	.align		4
.L_3:
        /*0018*/ 	.byte	0x04, 0x2f
        /*001a*/ 	.short	(.L_5 - .L_4)
	.align		4
.L_4:
        /*001c*/ 	.word	index@(add_f16_f32_f16)
        /*0020*/ 	.word	0x0000000c


	//----- nvinfo : EIATTR_FRAME_SIZE
	.align		4
.L_5:
        /*0024*/ 	.byte	0x04, 0x11
        /*0026*/ 	.short	(.L_7 - .L_6)
	.align		4
.L_6:
        /*0028*/ 	.word	index@(add_f16_f32_f16)
        /*002c*/ 	.word	0x00000000


	//----- nvinfo : EIATTR_MIN_STACK_SIZE
	.align		4
.L_7:
        /*0030*/ 	.byte	0x04, 0x12
        /*0032*/ 	.short	(.L_9 - .L_8)
	.align		4
.L_8:
        /*0034*/ 	.word	index@(add_f16_f32_f16)
        /*0038*/ 	.word	0x00000000


	//----- nvinfo : EIATTR_MIN_STACK_SIZE
	.align		4
.L_9:
        /*003c*/ 	.byte	0x04, 0x12
        /*003e*/ 	.short	(.L_11 - .L_10)
	.align		4
.L_10:
        /*0040*/ 	.word	index@(add_f32)
        /*0044*/ 	.word	0x00000000
.L_11:


//--------------------- .nv.compat                --------------------------
	.section	.nv.compat,"",@"SHT_CUDA_COMPAT_INFO"
	.align	4
        /*0000*/ 	.byte	0x02, 0x09, 0x00, 0x00, 0x02, 0x02, 0x01, 0x00, 0x02, 0x05, 0x05, 0x00, 0x03, 0x07, 0x01, 0x01
        /*0010*/ 	.byte	0x02, 0x03, 0x00, 0x00, 0x02, 0x06, 0x01, 0x00, 0x04, 0x0b, 0x08, 0x00, 0x09, 0x00, 0x00, 0x00
        /*0020*/ 	.byte	0x00, 0x00, 0x00, 0x00


//--------------------- .nv.info.add_f16_f32_f16  --------------------------
	.section	.nv.info.add_f16_f32_f16,"",@"SHT_CUDA_INFO"
	.sectionflags	@""
	.align	4


	//----- nvinfo : EIATTR_CUDA_API_VERSION
	.align		4
        /*0000*/ 	.byte	0x04, 0x37
        /*0002*/ 	.short	(.L_13 - .L_12)
.L_12:
        /*0004*/ 	.word	0x00000082


	//----- nvinfo : EIATTR_KPARAM_INFO
	.align		4
.L_13:
        /*0008*/ 	.byte	0x04, 0x17
        /*000a*/ 	.short	(.L_15 - .L_14)
.L_14:
        /*000c*/ 	.word	0x00000000
        /*0010*/ 	.short	0x0003
        /*0012*/ 	.short	0x0018
        /*0014*/ 	.byte	0x00, 0xf0, 0x11, 0x00


	//----- nvinfo : EIATTR_KPARAM_INFO
	.align		4
.L_15:
        /*0018*/ 	.byte	0x04, 0x17
        /*001a*/ 	.short	(.L_17 - .L_16)
.L_16:
        /*001c*/ 	.word	0x00000000
        /*0020*/ 	.short	0x0002
        /*0022*/ 	.short	0x0010
        /*0024*/ 	.byte	0x00, 0xf5, 0x21, 0x00


	//----- nvinfo : EIATTR_KPARAM_INFO
	.align		4
.L_17:
        /*0028*/ 	.byte	0x04, 0x17
        /*002a*/ 	.short	(.L_19 - .L_18)
.L_18:
        /*002c*/ 	.word	0x00000000
        /*0030*/ 	.short	0x0001
        /*0032*/ 	.short	0x0008
        /*0034*/ 	.byte	0x00, 0xf5, 0x21, 0x00


	//----- nvinfo : EIATTR_KPARAM_INFO
	.align		4
.L_19:
        /*0038*/ 	.byte	0x04, 0x17
        /*003a*/ 	.short	(.L_21 - .L_20)
.L_20:
        /*003c*/ 	.word	0x00000000
        /*0040*/ 	.short	0x0000
        /*0042*/ 	.short	0x0000
        /*0044*/ 	.byte	0x00, 0xf5, 0x21, 0x00


	//----- nvinfo : EIATTR_SPARSE_MMA_MASK
	.align		4
.L_21:
        /*0048*/ 	.byte	0x03, 0x50
        /*004a*/ 	.short	0x0000


	//----- nvinfo : EIATTR_MAXREG_COUNT
	.align		4
        /*004c*/ 	.byte	0x03, 0x1b
        /*004e*/ 	.short	0x00ff


	//----- nvinfo : EIATTR_MERCURY_ISA_VERSION
	.align		4
        /*0050*/ 	.byte	0x03, 0x5f
        /*0052*/ 	.short	0x0101


	//----- nvinfo : EIATTR_VRC_CTA_INIT_COUNT
	.align		4
        /*0054*/ 	.byte	0x02, 0x4a
	.zero		1
	.zero		1


	//----- nvinfo : EIATTR_EXIT_INSTR_OFFSETS
	.align		4
        /*0058*/ 	.byte	0x04, 0x1c
        /*005a*/ 	.short	(.L_23 - .L_22)


	//   ....[0]....
.L_22:
        /*005c*/ 	.word	0x00000070


	//   ....[1]....
        /*0060*/ 	.word	0x00000140


	//----- nvinfo : EIATTR_CBANK_PARAM_SIZE
	.align		4
.L_23:
        /*0064*/ 	.byte	0x03, 0x19
        /*0066*/ 	.short	0x001c


	//----- nvinfo : EIATTR_PARAM_CBANK
	.align		4
        /*0068*/ 	.byte	0x04, 0x0a
        /*006a*/ 	.short	(.L_25 - .L_24)
	.align		4
.L_24:
        /*006c*/ 	.word	index@(.nv.constant0.add_f16_f32_f16)
        /*0070*/ 	.short	0x0380
        /*0072*/ 	.short	0x001c


	//----- nvinfo : EIATTR_SW_WAR
	.align		4
.L_25:
        /*0074*/ 	.byte	0x04, 0x36
        /*0076*/ 	.short	(.L_27 - .L_26)
.L_26:
        /*0078*/ 	.word	0x00000008
.L_27:


//--------------------- .nv.info.add_f32          --------------------------
	.section	.nv.info.add_f32,"",@"SHT_CUDA_INFO"
	.sectionflags	@""
	.align	4


	//----- nvinfo : EIATTR_CUDA_API_VERSION
	.align		4
        /*0000*/ 	.byte	0x04, 0x37
        /*0002*/ 	.short	(.L_29 - .L_28)
.L_28:
        /*0004*/ 	.word	0x00000082


	//----- nvinfo : EIATTR_KPARAM_INFO
	.align		4
.L_29:
        /*0008*/ 	.byte	0x04, 0x17
        /*000a*/ 	.short	(.L_31 - .L_30)
.L_30:
        /*000c*/ 	.word	0x00000000
        /*0010*/ 	.short	0x0004
        /*0012*/ 	.short	0x001c
        /*0014*/ 	.byte	0x00, 0xf0, 0x11, 0x00


	//----- nvinfo : EIATTR_KPARAM_INFO
	.align		4
.L_31:
        /*0018*/ 	.byte	0x04, 0x17
        /*001a*/ 	.short	(.L_33 - .L_32)
.L_32:
        /*001c*/ 	.word	0x00000000
        /*0020*/ 	.short	0x0003
        /*0022*/ 	.short	0x0018
        /*0024*/ 	.byte	0x00, 0xf0, 0x11, 0x00


	//----- nvinfo : EIATTR_KPARAM_INFO
	.align		4
.L_33:
        /*0028*/ 	.byte	0x04, 0x17
        /*002a*/ 	.short	(.L_35 - .L_34)
.L_34:
        /*002c*/ 	.word	0x00000000
        /*0030*/ 	.short	0x0002
        /*0032*/ 	.short	0x0010
        /*0034*/ 	.byte	0x00, 0xf5, 0x21, 0x00


	//----- nvinfo : EIATTR_KPARAM_INFO
	.align		4
.L_35:
        /*0038*/ 	.byte	0x04, 0x17
        /*003a*/ 	.short	(.L_37 - .L_36)
.L_36:
        /*003c*/ 	.word	0x00000000
        /*0040*/ 	.short	0x0001
        /*0042*/ 	.short	0x0008
        /*0044*/ 	.byte	0x00, 0xf5, 0x21, 0x00


	//----- nvinfo : EIATTR_KPARAM_INFO
	.align		4
.L_37:
        /*0048*/ 	.byte	0x04, 0x17
        /*004a*/ 	.short	(.L_39 - .L_38)
.L_38:
        /*004c*/ 	.word	0x00000000
        /*0050*/ 	.short	0x0000
        /*0052*/ 	.short	0x0000
        /*0054*/ 	.byte	0x00, 0xf5, 0x21, 0x00


	//----- nvinfo : EIATTR_SPARSE_MMA_MASK
	.align		4
.L_39:
        /*0058*/ 	.byte	0x03, 0x50
        /*005a*/ 	.short	0x0000


	//----- nvinfo : EIATTR_MAXREG_COUNT
	.align		4
        /*005c*/ 	.byte	0x03, 0x1b
        /*005e*/ 	.short	0x00ff


	//----- nvinfo : EIATTR_MERCURY_ISA_VERSION
	.align		4
        /*0060*/ 	.byte	0x03, 0x5f
        /*0062*/ 	.short	0x0101


	//----- nvinfo : EIATTR_VRC_CTA_INIT_COUNT
	.align		4
        /*0064*/ 	.byte	0x02, 0x4a
	.zero		1
	.zero		1


	//----- nvinfo : EIATTR_EXIT_INSTR_OFFSETS
	.align		4
        /*0068*/ 	.byte	0x04, 0x1c
        /*006a*/ 	.short	(.L_41 - .L_40)


	//   ....[0]....
.L_40:
        /*006c*/ 	.word	0x00000070


	//   ....[1]....
        /*0070*/ 	.word	0x00000290


	//----- nvinfo : EIATTR_CBANK_PARAM_SIZE
	.align		4
.L_41:
        /*0074*/ 	.byte	0x03, 0x19
        /*0076*/ 	.short	0x0020


	//----- nvinfo : EIATTR_PARAM_CBANK
	.align		4
        /*0078*/ 	.byte	0x04, 0x0a
        /*007a*/ 	.short	(.L_43 - .L_42)
	.align		4
.L_42:
        /*007c*/ 	.word	index@(.nv.constant0.add_f32)
        /*0080*/ 	.short	0x0380
        /*0082*/ 	.short	0x0020


	//----- nvinfo : EIATTR_SW_WAR
	.align		4
.L_43:
        /*0084*/ 	.byte	0x04, 0x36
        /*0086*/ 	.short	(.L_45 - .L_44)
.L_44:
        /*0088*/ 	.word	0x00000008
.L_45:


//--------------------- .nv.callgraph             --------------------------
	.section	.nv.callgraph,"",@"SHT_CUDA_CALLGRAPH"
	.align	4
	.sectionentsize	8
	.align		4
        /*0000*/ 	.word	0x00000000
	.align		4
        /*0004*/ 	.word	0xffffffff
	.align		4
        /*0008*/ 	.word	0x00000000
	.align		4
        /*000c*/ 	.word	0xfffffffe
	.align		4
        /*0010*/ 	.word	0x00000000
	.align		4
        /*0014*/ 	.word	0xfffffffd
	.align		4
        /*0018*/ 	.word	0x00000000
	.align		4
        /*001c*/ 	.word	0xfffffffc


//--------------------- .text.add_f16_f32_f16     --------------------------
	.section	.text.add_f16_f32_f16,"ax",@progbits
	.align	128
        .global         add_f16_f32_f16
        .type           add_f16_f32_f16,@function
        .size           add_f16_f32_f16,(.L_x_2 - add_f16_f32_f16)
        .other          add_f16_f32_f16,@"STO_CUDA_ENTRY STV_DEFAULT"
add_f16_f32_f16:
.text.add_f16_f32_f16:
[----:B------:R-:W-:Y:S01]  /*0000*/  LDC R1, c[0x0][0x37c] ;  /* 0x0000df00ff017b82 */ /* 0x000fe20000000800 */
[----:B------:R-:W0:Y:S01]  /*0010*/  S2R R9, SR_CTAID.X ;  /* 0x0000000000097919 */ /* 0x000e220000002500 */
[----:B------:R-:W0:Y:S01]  /*0020*/  LDCU UR4, c[0x0][0x360] ;  /* 0x00006c00ff0477ac */ /* 0x000e220008000800 */
[----:B------:R-:W0:Y:S01]  /*0030*/  S2R R0, SR_TID.X ;  /* 0x0000000000007919 */ /* 0x000e220000002100 */
[----:B------:R-:W1:Y:S01]  /*0040*/  LDCU UR5, c[0x0][0x398] ;  /* 0x00007300ff0577ac */ /* 0x000e620008000800 */
[----:B0-----:R-:W-:-:S05]  /*0050*/  IMAD R9, R9, UR4, R0 ;  /* 0x0000000409097c24 */ /* 0x001fca000f8e0200 */
[----:B-1----:R-:W-:-:S13]  /*0060*/  ISETP.GE.AND P0, PT, R9, UR5, PT ;  /* 0x0000000509007c0c */ /* 0x002fda000bf06270 */
[----:B------:R-:W-:Y:S05]  /*0070*/  @P0 EXIT ;  /* 0x000000000000094d */ /* 0x000fea0003800000 */
[----:B------:R-:W0:Y:S01]  /*0080*/  LDC.64 R4, c[0x0][0x388] ;  /* 0x0000e200ff047b82 */ /* 0x000e220000000a00 */
[----:B------:R-:W1:Y:S07]  /*0090*/  LDCU.64 UR4, c[0x0][0x358] ;  /* 0x00006b00ff0477ac */ /* 0x000e6e0008000a00 */
[----:B------:R-:W2:Y:S08]  /*00a0*/  LDC.64 R2, c[0x0][0x380] ;  /* 0x0000e000ff027b82 */ /* 0x000eb00000000a00 */
[----:B------:R-:W3:Y:S01]  /*00b0*/  LDC.64 R6, c[0x0][0x390] ;  /* 0x0000e400ff067b82 */ /* 0x000ee20000000a00 */
[----:B0-----:R-:W-:-:S06]  /*00c0*/  IMAD.WIDE R4, R9, 0x4, R4 ;  /* 0x0000000409047825 */ /* 0x001fcc00078e0204 */
[----:B-1----:R-:W4:Y:S01]  /*00d0*/  LDG.E R4, desc[UR4][R4.64] ;  /* 0x0000000404047981 */ /* 0x002f22000c1e1900 */
[----:B--2---:R-:W-:-:S06]  /*00e0*/  IMAD.WIDE R2, R9, 0x2, R2 ;  /* 0x0000000209027825 */ /* 0x004fcc00078e0202 */
[----:B------:R-:W2:Y:S01]  /*00f0*/  LDG.E.U16 R3, desc[UR4][R2.64] ;  /* 0x0000000402037981 */ /* 0x000ea2000c1e1500 */
[----:B---3--:R-:W-:Y:S01]  /*0100*/  IMAD.WIDE R6, R9, 0x2, R6 ;  /* 0x0000000209067825 */ /* 0x008fe200078e0206 */
[----:B----4-:R-:W-:-:S05]  /*0110*/  F2FP.F16.F32.PACK_AB R0, RZ, R4 ;  /* 0x00000004ff00723e */ /* 0x010fca00000000ff */
[----:B--2---:R-:W-:-:S05]  /*0120*/  HADD2 R0, R3.H0_H0, R0.H0_H0 ;  /* 0x2000000003007230 */ /* 0x004fca0000000800 */
[----:B------:R-:W-:Y:S01]  /*0130*/  STG.E.U16 desc[UR4][R6.64], R0 ;  /* 0x0000000006007986 */ /* 0x000fe2000c101504 */
[----:B------:R-:W-:Y:S05]  /*0140*/  EXIT ;  /* 0x000000000000794d */ /* 0x000fea0003800000 */
.L_x_0:
[----:B------:R-:W-:-:S00]  /*0150*/  BRA `(.L_x_0) ;  /* 0xfffffffc00fc7947 */ /* 0x000fc0000383ffff */
[----:B------:R-:W-:-:S00]  /*0160*/  NOP ;  /* 0x0000000000007918 */ /* 0x000fc00000000000 */
        /* <DEDUP_REMOVED lines=9> */
.L_x_2:


//--------------------- .text.add_f32             --------------------------
	.section	.text.add_f32,"ax",@progbits
	.align	128
        .global         add_f32
        .type           add_f32,@function
        .size           add_f32,(.L_x_3 - add_f32)
        .other          add_f32,@"STO_CUDA_ENTRY STV_DEFAULT"
add_f32:
.text.add_f32:
        /* <DEDUP_REMOVED lines=8> */
[----:B------:R-:W0:Y:S01]  /*0080*/  LDC R8, c[0x0][0x39c] ;  /* 0x0000e700ff087b82 */ /* 0x000e220000000800 */
[----:B------:R-:W-:Y:S01]  /*0090*/  ISETP.GE.AND P2, PT, R0, RZ, PT ;  /* 0x000000ff0000720c */ /* 0x000fe20003f46270 */
[----:B------:R-:W1:Y:S01]  /*00a0*/  LDCU.64 UR4, c[0x0][0x358] ;  /* 0x00006b00ff0477ac */ /* 0x000e620008000a00 */
[----:B0-----:R-:W-:-:S04]  /*00b0*/  IABS R7, R8 ;  /* 0x0000000800077213 */ /* 0x001fc80000000000 */
[----:B------:R-:W0:Y:S08]  /*00c0*/  I2F.RP R4, R7 ;  /* 0x0000000700047306 */ /* 0x000e300000209400 */
[----:B0-----:R-:W0:Y:S02]  /*00d0*/  MUFU.RCP R4, R4 ;  /* 0x0000000400047308 */ /* 0x001e240000001000 */
[----:B0-----:R-:W-:-:S06]  /*00e0*/  IADD3 R2, PT, PT, R4, 0xffffffe, RZ ;  /* 0x0ffffffe04027810 */ /* 0x001fcc0007ffe0ff */
[----:B------:R0:W2:Y:S02]  /*00f0*/  F2I.FTZ.U32.TRUNC.NTZ R3, R2 ;  /* 0x0000000200037305 */ /* 0x0000a4000021f000 */
[----:B0-----:R-:W-:Y:S01]  /*0100*/  IMAD.MOV.U32 R2, RZ, RZ, RZ ;  /* 0x000000ffff027224 */ /* 0x001fe200078e00ff */
[----:B--2---:R-:W-:-:S05]  /*0110*/  IADD3 R6, PT, PT, RZ, -R3, RZ ;  /* 0x80000003ff067210 */ /* 0x004fca0007ffe0ff */
[----:B------:R-:W-:Y:S01]  /*0120*/  IMAD R5, R6, R7, RZ ;  /* 0x0000000706057224 */ /* 0x000fe200078e02ff */
[----:B------:R-:W-:-:S03]  /*0130*/  IABS R6, R0 ;  /* 0x0000000000067213 */ /* 0x000fc60000000000 */
[----:B------:R-:W-:Y:S02]  /*0140*/  IMAD.HI.U32 R3, R3, R5, R2 ;  /* 0x0000000503037227 */ /* 0x000fe400078e0002 */
[----:B------:R-:W0:Y:S04]  /*0150*/  LDC.64 R4, c[0x0][0x388] ;  /* 0x0000e200ff047b82 */ /* 0x000e280000000a00 */
[----:B------:R-:W-:-:S05]  /*0160*/  IMAD.HI.U32 R3, R3, R6, RZ ;  /* 0x0000000603037227 */ /* 0x000fca00078e00ff */
[----:B------:R-:W-:-:S05]  /*0170*/  IADD3 R3, PT, PT, -R3, RZ, RZ ;  /* 0x000000ff03037210 */ /* 0x000fca0007ffe1ff */
[C---:B------:R-:W-:Y:S02]  /*0180*/  IMAD R6, R7.reuse, R3, R6 ;  /* 0x0000000307067224 */ /* 0x040fe400078e0206 */
[----:B------:R-:W2:Y:S03]  /*0190*/  LDC.64 R2, c[0x0][0x380] ;  /* 0x0000e000ff027b82 */ /* 0x000ea60000000a00 */
[----:B------:R-:W-:-:S13]  /*01a0*/  ISETP.GT.U32.AND P0, PT, R7, R6, PT ;  /* 0x000000060700720c */ /* 0x000fda0003f04070 */
[----:B------:R-:W-:Y:S01]  /*01b0*/  @!P0 IMAD.IADD R6, R6, 0x1, -R7 ;  /* 0x0000000106068824 */ /* 0x000fe200078e0a07 */
[----:B------:R-:W-:-:S04]  /*01c0*/  ISETP.NE.AND P0, PT, R8, RZ, PT ;  /* 0x000000ff0800720c */ /* 0x000fc80003f05270 */
[----:B------:R-:W-:Y:S01]  /*01d0*/  ISETP.GT.U32.AND P1, PT, R7, R6, PT ;  /* 0x000000060700720c */ /* 0x000fe20003f24070 */
[----:B--2---:R-:W-:-:S06]  /*01e0*/  IMAD.WIDE R2, R0, 0x4, R2 ;  /* 0x0000000400027825 */ /* 0x004fcc00078e0202 */
[----:B-1----:R-:W2:Y:S06]  /*01f0*/  LDG.E R2, desc[UR4][R2.64] ;  /* 0x0000000402027981 */ /* 0x002eac000c1e1900 */
[----:B------:R-:W-:-:S05]  /*0200*/  @!P1 IADD3 R6, PT, PT, R6, -R7, RZ ;  /* 0x8000000706069210 */ /* 0x000fca0007ffe0ff */
[----:B------:R-:W-:Y:S01]  /*0210*/  @!P2 IMAD.MOV R6, RZ, RZ, -R6 ;  /* 0x000000ffff06a224 */ /* 0x000fe200078e0a06 */
[----:B------:R-:W-:-:S05]  /*0220*/  @!P0 LOP3.LUT R6, RZ, R8, RZ, 0x33, !PT ;  /* 0x00000008ff068212 */ /* 0x000fca00078e33ff */
[----:B0-----:R-:W-:Y:S02]  /*0230*/  IMAD.WIDE R4, R6, 0x4, R4 ;  /* 0x0000000406047825 */ /* 0x001fe400078e0204 */
[----:B------:R-:W0:Y:S04]  /*0240*/  LDC.64 R6, c[0x0][0x390] ;  /* 0x0000e400ff067b82 */ /* 0x000e280000000a00 */
[----:B------:R-:W2:Y:S01]  /*0250*/  LDG.E R5, desc[UR4][R4.64] ;  /* 0x0000000404057981 */ /* 0x000ea2000c1e1900 */
[----:B0-----:R-:W-:-:S04]  /*0260*/  IMAD.WIDE R6, R0, 0x4, R6 ;  /* 0x0000000400067825 */ /* 0x001fc800078e0206 */
[----:B--2---:R-:W-:-:S05]  /*0270*/  FADD R9, R2, R5 ;  /* 0x0000000502097221 */ /* 0x004fca0000000000 */
[----:B------:R-:W-:Y:S01]  /*0280*/  STG.E desc[UR4][R6.64], R9 ;  /* 0x0000000906007986 */ /* 0x000fe2000c101904 */
[----:B------:R-:W-:Y:S05]  /*0290*/  EXIT ;  /* 0x000000000000794d */ /* 0x000fea0003800000 */
.L_x_1:
        /* <DEDUP_REMOVED lines=14> */
.L_x_3:


//--------------------- .nv.shared.reserved.0     --------------------------
	.section	.nv.shared.reserved.0,"aw",@nobits
	.weak		__nv_reservedSMEM_offset_0_alias
	.size		__nv_reservedSMEM_offset_0_alias, 0, 64
	.other		__nv_reservedSMEM_offset_0_alias,@"STO_CUDA_RESERVED_SHARED STV_DEFAULT"
__nv_reservedSMEM_offset_0_alias:
	.zero		0
	.zero		64


//--------------------- .nv.constant0.add_f16_f32_f16 --------------------------
	.section	.nv.constant0.add_f16_f32_f16,"a",@progbits
	.sectionflags	@""
	.align	4
.nv.constant0.add_f16_f32_f16:
	.zero		924


//--------------------- .nv.constant0.add_f32     --------------------------
	.section	.nv.constant0.add_f32,"a",@progbits
	.sectionflags	@""
	.align	4
.nv.constant0.add_f32:
	.zero		928


//--------------------- SYMBOLS --------------------------

	.type		.nv.reservedSmem.offset0,@object
	.size		.nv.reservedSmem.offset0,0x4
